//
// Generated by NVIDIA NVVM Compiler
//
// Compiler Build ID: CL-36424714
// Cuda compilation tools, release 13.0, V13.0.88
// Based on NVVM 20.0.0
//

.version 9.0
.target sm_100
.address_size 64

	// .globl	_Z4funcv
.extern .func  (.param .b32 func_retval0) vprintf
(
	.param .b64 vprintf_param_0,
	.param .b64 vprintf_param_1
)
;
.global .align 1 .b8 $str[4] = {37, 100, 10};

.visible .entry _Z4funcv()
{
	.local .align 8 .b8 	__local_depot0[8];
	.reg .b64 	%SP;
	.reg .b64 	%SPL;
	.reg .b32 	%r<5>;
	.reg .b64 	%rd<5>;

	mov.u64 	%SPL, __local_depot0;
	cvta.local.u64 	%SP, %SPL;
	add.u64 	%rd1, %SP, 0;
	add.u64 	%rd2, %SPL, 0;
	mov.u32 	%r1, %tid.x;
	mul.lo.s32 	%r2, %r1, %r1;
	st.local.u32 	[%rd2], %r2;
	mov.u64 	%rd3, $str;
	cvta.global.u64 	%rd4, %rd3;
	{ // callseq 0, 0
	.param .b64 param0;
	st.param.b64 	[param0], %rd4;
	.param .b64 param1;
	st.param.b64 	[param1], %rd1;
	.param .b32 retval0;
	call.uni (retval0), 
	vprintf, 
	(
	param0, 
	param1
	);
	ld.param.b32 	%r3, [retval0];
	} // callseq 0
	ret;

}


// ===== COMPILED SASS (sm_100) =====

	.target	sm_100

	.elftype	@"ET_EXEC"


//--------------------- .note.nv.tkinfo           --------------------------
	.section	.note.nv.tkinfo,"",@"SHT_NOTE"
	.sectionflags	@"SHF_NOTE_NV_TKINFO"
	.tkinfo
        /*0018*/ 	.word	0x00000002
        /*0030*/ 	.string	""
        /*0030*/ 	.string	"ptxas"
        /*0030*/ 	.string	"Cuda compilation tools, release 13.0, V13.0.88"
        /*0030*/ 	.string	"Build cuda_13.0.r13.0/compiler.36424714_0"
        /*0030*/ 	.string	"-arch sm_100 -m 64 "



//--------------------- .note.nv.cuinfo           --------------------------
	.section	.note.nv.cuinfo,"",@"SHT_NOTE"
	.sectionflags	@"SHF_NOTE_NV_CUINFO"
        /*0018*/ 	.short	0x0002
        /*001a*/ 	.short	0x0064
        /*001c*/ 	.short	0x0082
	.zero		2


//--------------------- .nv.info                  --------------------------
	.section	.nv.info,"",@"SHT_CUDA_INFO"
	.align	4


	//----- nvinfo : EIATTR_REGCOUNT
	.align		4
        /*0000*/ 	.byte	0x04, 0x2f
        /*0002*/ 	.short	(.L_2 - .L_1)
	.align		4
.L_1:
        /*0004*/ 	.word	index@(_Z4funcv)
        /*0008*/ 	.word	0x00000018


	//----- nvinfo : EIATTR_FRAME_SIZE
	.align		4
.L_2:
        /*000c*/ 	.byte	0x04, 0x11
        /*000e*/ 	.short	(.L_4 - .L_3)
	.align		4
.L_3:
        /*0010*/ 	.word	index@(_Z4funcv)
        /*0014*/ 	.word	0x00000008


	//----- nvinfo : EIATTR_MIN_STACK_SIZE
	.align		4
.L_4:
        /*0018*/ 	.byte	0x04, 0x12
        /*001a*/ 	.short	(.L_6 - .L_5)
	.align		4
.L_5:
        /*001c*/ 	.word	index@(_Z4funcv)
        /*0020*/ 	.word	0x00000008
.L_6:


//--------------------- .nv.compat                --------------------------
	.section	.nv.compat,"",@"SHT_CUDA_COMPAT_INFO"
	.align	4
        /*0000*/ 	.byte	0x02, 0x09, 0x00, 0x00, 0x02, 0x02, 0x01, 0x00, 0x02, 0x05, 0x05, 0x00, 0x03, 0x07, 0x01, 0x01
        /*0010*/ 	.byte	0x02, 0x03, 0x00, 0x00, 0x02, 0x06, 0x01, 0x00, 0x04, 0x0b, 0x08, 0x00, 0x09, 0x00, 0x00, 0x00
        /*0020*/ 	.byte	0x00, 0x00, 0x00, 0x00


//--------------------- .nv.info._Z4funcv         --------------------------
	.section	.nv.info._Z4funcv,"",@"SHT_CUDA_INFO"
	.sectionflags	@""
	.align	4


	//----- nvinfo : EIATTR_CUDA_API_VERSION
	.align		4
        /*0000*/ 	.byte	0x04, 0x37
        /*0002*/ 	.short	(.L_8 - .L_7)
.L_7:
        /*0004*/ 	.word	0x00000082


	//----- nvinfo : EIATTR_SPARSE_MMA_MASK
	.align		4
.L_8:
        /*0008*/ 	.byte	0x03, 0x50
        /*000a*/ 	.short	0x0000


	//----- nvinfo : EIATTR_MAXREG_COUNT
	.align		4
        /*000c*/ 	.byte	0x03, 0x1b
        /*000e*/ 	.short	0x00ff


	//----- nvinfo : EIATTR_EXTERNS
	.align		4
        /*0010*/ 	.byte	0x04, 0x0f
        /*0012*/ 	.short	(.L_10 - .L_9)


	//   ....[0]....
	.align		4
.L_9:
        /*0014*/ 	.word	index@(vprintf)


	//----- nvinfo : EIATTR_MERCURY_ISA_VERSION
	.align		4
.L_10:
        /*0018*/ 	.byte	0x03, 0x5f
        /*001a*/ 	.short	0x0101


	//----- nvinfo : EIATTR_VRC_CTA_INIT_COUNT
	.align		4
        /*001c*/ 	.byte	0x02, 0x4a
	.zero		1
	.zero		1


	//----- nvinfo : EIATTR_SYSCALL_OFFSETS
	.align		4
        /*0020*/ 	.byte	0x04, 0x46
        /*0022*/ 	.short	(.L_12 - .L_11)


	//   ....[0]....
.L_11:
        /*0024*/ 	.word	0x000000f0


	//----- nvinfo : EIATTR_EXIT_INSTR_OFFSETS
	.align		4
.L_12:
        /*0028*/ 	.byte	0x04, 0x1c
        /*002a*/ 	.short	(.L_14 - .L_13)


	//   ....[0]....
.L_13:
        /*002c*/ 	.word	0x00000100


	//----- nvinfo : EIATTR_SW_WAR
	.align		4
.L_14:
        /*0030*/ 	.byte	0x04, 0x36
        /*0032*/ 	.short	(.L_16 - .L_15)
.L_15:
        /*0034*/ 	.word	0x00000008
.L_16:


//--------------------- .nv.callgraph             --------------------------
	.section	.nv.callgraph,"",@"SHT_CUDA_CALLGRAPH"
	.align	4
	.sectionentsize	8
	.align		4
        /*0000*/ 	.word	0x00000000
	.align		4
        /*0004*/ 	.word	0xffffffff
	.align		4
        /*0008*/ 	.word	index@(_Z4funcv)
	.align		4
        /*000c*/ 	.word	index@(vprintf)
	.align		4
        /*0010*/ 	.word	0x00000000
	.align		4
        /*0014*/ 	.word	0xfffffffe
	.align		4
        /*0018*/ 	.word	0x00000000
	.align		4
        /*001c*/ 	.word	0xfffffffd
	.align		4
        /*0020*/ 	.word	0x00000000
	.align		4
        /*0024*/ 	.word	0xfffffffc


//--------------------- .nv.constant4             --------------------------
	.section	.nv.constant4,"a",@progbits
	.align	8
	.align		8
.nv.constant4:
        /*0000*/ 	.dword	vprintf
	.align		8
        /*0008*/ 	.dword	$str


//--------------------- .text._Z4funcv            --------------------------
	.section	.text._Z4funcv,"ax",@progbits
	.align	128
        .global         _Z4funcv
        .type           _Z4funcv,@function
        .size           _Z4funcv,(.L_x_2 - _Z4funcv)
        .other          _Z4funcv,@"STO_CUDA_ENTRY STV_DEFAULT"
_Z4funcv:
.text._Z4funcv:
[----:B------:R-:W0:Y:S01]  /*0000*/  LDC R1, c[0x0][0x37c] ;  /* 0x0000df00ff017b82 */ /* 0x000e220000000800 */
[----:B------:R-:W1:Y:S01]  /*0010*/  S2R R0, SR_TID.X ;  /* 0x0000000000007919 */ /* 0x000e620000002100 */
[----:B------:R-:W-:Y:S01]  /*0020*/  MOV R2, 0x0 ;  /* 0x0000000000027802 */ /* 0x000fe20000000f00 */
[----:B0-----:R-:W-:Y:S01]  /*0030*/  VIADD R1, R1, 0xfffffff8 ;  /* 0xfffffff801017836 */ /* 0x001fe20000000000 */
[----:B------:R-:W0:Y:S04]  /*0040*/  LDCU UR4, c[0x0][0x2f8] ;  /* 0x00005f00ff0477ac */ /* 0x000e280008000800 */
[----:B------:R-:W2:Y:S01]  /*0050*/  LDC.64 R2, c[0x4][R2] ;  /* 0x0100000002027b82 */ /* 0x000ea20000000a00 */
[----:B------:R-:W3:Y:S01]  /*0060*/  LDCU.64 UR6, c[0x4][0x8] ;  /* 0x01000100ff0677ac */ /* 0x000ee20008000a00 */
[----:B------:R-:W4:Y:S01]  /*0070*/  LDCU UR5, c[0x0][0x2fc] ;  /* 0x00005f80ff0577ac */ /* 0x000f220008000800 */
[----:B0-----:R-:W-:Y:S01]  /*0080*/  IADD3 R6, P0, PT, R1, UR4, RZ ;  /* 0x0000000401067c10 */ /* 0x001fe2000ff1e0ff */
[----:B---3--:R-:W-:Y:S01]  /*0090*/  IMAD.U32 R4, RZ, RZ, UR6 ;  /* 0x00000006ff047e24 */ /* 0x008fe2000f8e00ff */
[----:B------:R-:W-:-:S03]  /*00a0*/  MOV R5, UR7 ;  /* 0x0000000700057c02 */ /* 0x000fc60008000f00 */
[----:B----4-:R-:W-:Y:S02]  /*00b0*/  IMAD.X R7, RZ, RZ, UR5, P0 ;  /* 0x00000005ff077e24 */ /* 0x010fe400080e06ff */
[----:B-1----:R-:W-:-:S05]  /*00c0*/  IMAD R0, R0, R0, RZ ;  /* 0x0000000000007224 */ /* 0x002fca00078e02ff */
[----:B------:R0:W-:Y:S02]  /*00d0*/  STL [R1], R0 ;  /* 0x0000000001007387 */ /* 0x0001e40000100800 */
[----:B------:R-:W-:-:S07]  /*00e0*/  LEPC R20, `(.L_x_0) ;  /* 0x000000001014794e */ /* 0x000fce0000000000 */
[----:B0-2---:R-:W-:Y:S05]  /*00f0*/  CALL.ABS.NOINC R2 ;  /* 0x0000000002007343 */ /* 0x005fea0003c00000 */
.L_x_0:
[----:B------:R-:W-:Y:S05]  /*0100*/  EXIT ;  /* 0x000000000000794d */ /* 0x000fea0003800000 */
.L_x_1:
[----:B------:R-:W-:-:S00]  /*0110*/  BRA `(.L_x_1) ;  /* 0xfffffffc00fc7947 */ /* 0x000fc0000383ffff */
[----:B------:R-:W-:-:S00]  /*0120*/  NOP ;  /* 0x0000000000007918 */ /* 0x000fc00000000000 */
        /* <DEDUP_REMOVED lines=13> */
.L_x_2:


//--------------------- .nv.global.init           --------------------------
	.section	.nv.global.init,"aw",@progbits
.nv.global.init:
	.type		$str,@object
	.size		$str,(.L_0 - $str)
$str:
        /*0000*/ 	.byte	0x25, 0x64, 0x0a, 0x00
.L_0:


//--------------------- .nv.shared.reserved.0     --------------------------
	.section	.nv.shared.reserved.0,"aw",@nobits
	.weak		__nv_reservedSMEM_offset_0_alias
	.size		__nv_reservedSMEM_offset_0_alias, 0, 64
	.other		__nv_reservedSMEM_offset_0_alias,@"STO_CUDA_RESERVED_SHARED STV_DEFAULT"
__nv_reservedSMEM_offset_0_alias:
	.zero		0
	.zero		64


//--------------------- .nv.constant0._Z4funcv    --------------------------
	.section	.nv.constant0._Z4funcv,"a",@progbits
	.sectionflags	@""
	.align	4
.nv.constant0._Z4funcv:
	.zero		896


//--------------------- SYMBOLS --------------------------

	.type		.nv.reservedSmem.offset0,@object
	.size		.nv.reservedSmem.offset0,0x4
	.type		vprintf,@function
